//
// Generated by NVIDIA NVVM Compiler
//
// Compiler Build ID: CL-36424714
// Cuda compilation tools, release 13.0, V13.0.88
// Based on NVVM 20.0.0
//

.version 9.0
.target sm_100
.address_size 64

	// .globl	_Z7computefffffffffff
.extern .func  (.param .b32 func_retval0) vprintf
(
	.param .b64 vprintf_param_0,
	.param .b64 vprintf_param_1
)
;
.global .align 1 .b8 $str[7] = {37, 46, 49, 55, 103, 10};

.visible .entry _Z7computefffffffffff(
	.param .f32 _Z7computefffffffffff_param_0,
	.param .f32 _Z7computefffffffffff_param_1,
	.param .f32 _Z7computefffffffffff_param_2,
	.param .f32 _Z7computefffffffffff_param_3,
	.param .f32 _Z7computefffffffffff_param_4,
	.param .f32 _Z7computefffffffffff_param_5,
	.param .f32 _Z7computefffffffffff_param_6,
	.param .f32 _Z7computefffffffffff_param_7,
	.param .f32 _Z7computefffffffffff_param_8,
	.param .f32 _Z7computefffffffffff_param_9,
	.param .f32 _Z7computefffffffffff_param_10
)
{
	.local .align 8 .b8 	__local_depot0[8];
	.reg .b64 	%SP;
	.reg .b64 	%SPL;
	.reg .pred 	%p<6>;
	.reg .b32 	%r<3>;
	.reg .b32 	%f<42>;
	.reg .b64 	%rd<5>;
	.reg .b64 	%fd<2>;

	mov.u64 	%SPL, __local_depot0;
	cvta.local.u64 	%SP, %SPL;
	ld.param.f32 	%f41, [_Z7computefffffffffff_param_0];
	ld.param.f32 	%f10, [_Z7computefffffffffff_param_1];
	ld.param.f32 	%f5, [_Z7computefffffffffff_param_2];
	ld.param.f32 	%f6, [_Z7computefffffffffff_param_3];
	ld.param.f32 	%f7, [_Z7computefffffffffff_param_4];
	ld.param.f32 	%f8, [_Z7computefffffffffff_param_5];
	ld.param.f32 	%f9, [_Z7computefffffffffff_param_10];
	mov.f32 	%f11, 0f00000000;
	div.rn.f32 	%f12, %f11, 0f00000000;
	div.rn.f32 	%f13, %f10, %f12;
	mul.f32 	%f14, %f13, 0f80000000;
	mul.f32 	%f15, %f14, 0f02184501;
	setp.geu.f32 	%p1, %f41, %f15;
	@%p1 bra 	$L__BB0_4;
	fma.rn.f32 	%f16, %f5, 0f80000000, 0f3DE6D480;
	setp.leu.f32 	%p2, %f41, %f16;
	@%p2 bra 	$L__BB0_4;
	div.rn.f32 	%f17, %f6, 0f37A1F79D;
	add.f32 	%f18, %f7, 0f8000308B;
	div.rn.f32 	%f19, %f17, %f18;
	mul.f32 	%f20, %f19, 0f80001D58;
	abs.f32 	%f21, %f20;
	setp.gt.f32 	%p3, %f21, 0f3F800000;
	rcp.approx.ftz.f32 	%f22, %f21;
	selp.f32 	%f23, %f22, %f21, %p3;
	mul.f32 	%f24, %f23, %f23;
	fma.rn.f32 	%f25, %f24, 0f3B2090AA, 0fBC6BE14F;
	fma.rn.f32 	%f26, %f25, %f24, 0f3D23397E;
	fma.rn.f32 	%f27, %f26, %f24, 0fBD948A7A;
	fma.rn.f32 	%f28, %f27, %f24, 0f3DD76B21;
	fma.rn.f32 	%f29, %f28, %f24, 0fBE111E88;
	fma.rn.f32 	%f30, %f29, %f24, 0f3E4CAF60;
	fma.rn.f32 	%f31, %f30, %f24, 0fBEAAAA27;
	mul.f32 	%f32, %f24, %f31;
	fma.rn.f32 	%f33, %f32, %f23, %f23;
	neg.f32 	%f34, %f33;
	fma.rn.f32 	%f35, 0f3F6EE581, 0f3FD774EB, %f34;
	selp.f32 	%f36, %f35, %f33, %p3;
	setp.num.f32 	%p4, %f21, %f21;
	copysign.f32 	%f37, %f20, %f36;
	selp.f32 	%f41, %f37, %f36, %p4;
	add.f32 	%f38, %f8, 0f3FC8EDC5;
	abs.f32 	%f39, %f38;
	setp.gtu.f32 	%p5, %f41, %f39;
	@%p5 bra 	$L__BB0_4;
	mul.f32 	%f40, %f9, 0f8000000C;
	div.rn.f32 	%f41, %f40, 0f7860E312;
$L__BB0_4:
	add.u64 	%rd1, %SP, 0;
	add.u64 	%rd2, %SPL, 0;
	cvt.f64.f32 	%fd1, %f41;
	st.local.f64 	[%rd2], %fd1;
	mov.u64 	%rd3, $str;
	cvta.global.u64 	%rd4, %rd3;
	{ // callseq 0, 0
	.param .b64 param0;
	st.param.b64 	[param0], %rd4;
	.param .b64 param1;
	st.param.b64 	[param1], %rd1;
	.param .b32 retval0;
	call.uni (retval0), 
	vprintf, 
	(
	param0, 
	param1
	);
	ld.param.b32 	%r1, [retval0];
	} // callseq 0
	ret;

}


// ===== COMPILED SASS (sm_100) =====

	.target	sm_100

	.elftype	@"ET_EXEC"


//--------------------- .note.nv.tkinfo           --------------------------
	.section	.note.nv.tkinfo,"",@"SHT_NOTE"
	.sectionflags	@"SHF_NOTE_NV_TKINFO"
	.tkinfo
        /*0018*/ 	.word	0x00000002
        /*0030*/ 	.string	""
        /*0030*/ 	.string	"ptxas"
        /*0030*/ 	.string	"Cuda compilation tools, release 13.0, V13.0.88"
        /*0030*/ 	.string	"Build cuda_13.0.r13.0/compiler.36424714_0"
        /*0030*/ 	.string	"-arch sm_100 -m 64 "



//--------------------- .note.nv.cuinfo           --------------------------
	.section	.note.nv.cuinfo,"",@"SHT_NOTE"
	.sectionflags	@"SHF_NOTE_NV_CUINFO"
        /*0018*/ 	.short	0x0002
        /*001a*/ 	.short	0x0064
        /*001c*/ 	.short	0x0082
	.zero		2


//--------------------- .nv.info                  --------------------------
	.section	.nv.info,"",@"SHT_CUDA_INFO"
	.align	4


	//----- nvinfo : EIATTR_REGCOUNT
	.align		4
        /*0000*/ 	.byte	0x04, 0x2f
        /*0002*/ 	.short	(.L_2 - .L_1)
	.align		4
.L_1:
        /*0004*/ 	.word	index@(_Z7computefffffffffff)
        /*0008*/ 	.word	0x00000018


	//----- nvinfo : EIATTR_FRAME_SIZE
	.align		4
.L_2:
        /*000c*/ 	.byte	0x04, 0x11
        /*000e*/ 	.short	(.L_4 - .L_3)
	.align		4
.L_3:
        /*0010*/ 	.word	index@($__internal_0_$__cuda_sm3x_div_rn_noftz_f32_slowpath)
        /*0014*/ 	.word	0x00000008


	//----- nvinfo : EIATTR_FRAME_SIZE
	.align		4
.L_4:
        /*0018*/ 	.byte	0x04, 0x11
        /*001a*/ 	.short	(.L_6 - .L_5)
	.align		4
.L_5:
        /*001c*/ 	.word	index@(_Z7computefffffffffff)
        /*0020*/ 	.word	0x00000008


	//----- nvinfo : EIATTR_MIN_STACK_SIZE
	.align		4
.L_6:
        /*0024*/ 	.byte	0x04, 0x12
        /*0026*/ 	.short	(.L_8 - .L_7)
	.align		4
.L_7:
        /*0028*/ 	.word	index@(_Z7computefffffffffff)
        /*002c*/ 	.word	0x00000008
.L_8:


//--------------------- .nv.compat                --------------------------
	.section	.nv.compat,"",@"SHT_CUDA_COMPAT_INFO"
	.align	4
        /*0000*/ 	.byte	0x02, 0x09, 0x00, 0x00, 0x02, 0x02, 0x01, 0x00, 0x02, 0x05, 0x05, 0x00, 0x03, 0x07, 0x01, 0x01
        /*0010*/ 	.byte	0x02, 0x03, 0x00, 0x00, 0x02, 0x06, 0x01, 0x00, 0x04, 0x0b, 0x08, 0x00, 0x01, 0x00, 0x00, 0x00
        /*0020*/ 	.byte	0x00, 0x00, 0x00, 0x00


//--------------------- .nv.info._Z7computefffffffffff --------------------------
	.section	.nv.info._Z7computefffffffffff,"",@"SHT_CUDA_INFO"
	.sectionflags	@""
	.align	4


	//----- nvinfo : EIATTR_CUDA_API_VERSION
	.align		4
        /*0000*/ 	.byte	0x04, 0x37
        /*0002*/ 	.short	(.L_10 - .L_9)
.L_9:
        /*0004*/ 	.word	0x00000082


	//----- nvinfo : EIATTR_KPARAM_INFO
	.align		4
.L_10:
        /*0008*/ 	.byte	0x04, 0x17
        /*000a*/ 	.short	(.L_12 - .L_11)
.L_11:
        /*000c*/ 	.word	0x00000000
        /*0010*/ 	.short	0x000a
        /*0012*/ 	.short	0x0028
        /*0014*/ 	.byte	0x00, 0xf0, 0x11, 0x00


	//----- nvinfo : EIATTR_KPARAM_INFO
	.align		4
.L_12:
        /*0018*/ 	.byte	0x04, 0x17
        /*001a*/ 	.short	(.L_14 - .L_13)
.L_13:
        /*001c*/ 	.word	0x00000000
        /*0020*/ 	.short	0x0009
        /*0022*/ 	.short	0x0024
        /*0024*/ 	.byte	0x00, 0xf0, 0x11, 0x00


	//----- nvinfo : EIATTR_KPARAM_INFO
	.align		4
.L_14:
        /*0028*/ 	.byte	0x04, 0x17
        /*002a*/ 	.short	(.L_16 - .L_15)
.L_15:
        /*002c*/ 	.word	0x00000000
        /*0030*/ 	.short	0x0008
        /*0032*/ 	.short	0x0020
        /*0034*/ 	.byte	0x00, 0xf0, 0x11, 0x00


	//----- nvinfo : EIATTR_KPARAM_INFO
	.align		4
.L_16:
        /*0038*/ 	.byte	0x04, 0x17
        /*003a*/ 	.short	(.L_18 - .L_17)
.L_17:
        /*003c*/ 	.word	0x00000000
        /*0040*/ 	.short	0x0007
        /*0042*/ 	.short	0x001c
        /*0044*/ 	.byte	0x00, 0xf0, 0x11, 0x00


	//----- nvinfo : EIATTR_KPARAM_INFO
	.align		4
.L_18:
        /*0048*/ 	.byte	0x04, 0x17
        /*004a*/ 	.short	(.L_20 - .L_19)
.L_19:
        /*004c*/ 	.word	0x00000000
        /*0050*/ 	.short	0x0006
        /*0052*/ 	.short	0x0018
        /*0054*/ 	.byte	0x00, 0xf0, 0x11, 0x00


	//----- nvinfo : EIATTR_KPARAM_INFO
	.align		4
.L_20:
        /*0058*/ 	.byte	0x04, 0x17
        /*005a*/ 	.short	(.L_22 - .L_21)
.L_21:
        /*005c*/ 	.word	0x00000000
        /*0060*/ 	.short	0x0005
        /*0062*/ 	.short	0x0014
        /*0064*/ 	.byte	0x00, 0xf0, 0x11, 0x00


	//----- nvinfo : EIATTR_KPARAM_INFO
	.align		4
.L_22:
        /*0068*/ 	.byte	0x04, 0x17
        /*006a*/ 	.short	(.L_24 - .L_23)
.L_23:
        /*006c*/ 	.word	0x00000000
        /*0070*/ 	.short	0x0004
        /*0072*/ 	.short	0x0010
        /*0074*/ 	.byte	0x00, 0xf0, 0x11, 0x00


	//----- nvinfo : EIATTR_KPARAM_INFO
	.align		4
.L_24:
        /*0078*/ 	.byte	0x04, 0x17
        /*007a*/ 	.short	(.L_26 - .L_25)
.L_25:
        /*007c*/ 	.word	0x00000000
        /*0080*/ 	.short	0x0003
        /*0082*/ 	.short	0x000c
        /*0084*/ 	.byte	0x00, 0xf0, 0x11, 0x00


	//----- nvinfo : EIATTR_KPARAM_INFO
	.align		4
.L_26:
        /*0088*/ 	.byte	0x04, 0x17
        /*008a*/ 	.short	(.L_28 - .L_27)
.L_27:
        /*008c*/ 	.word	0x00000000
        /*0090*/ 	.short	0x0002
        /*0092*/ 	.short	0x0008
        /*0094*/ 	.byte	0x00, 0xf0, 0x11, 0x00


	//----- nvinfo : EIATTR_KPARAM_INFO
	.align		4
.L_28:
        /*0098*/ 	.byte	0x04, 0x17
        /*009a*/ 	.short	(.L_30 - .L_29)
.L_29:
        /*009c*/ 	.word	0x00000000
        /*00a0*/ 	.short	0x0001
        /*00a2*/ 	.short	0x0004
        /*00a4*/ 	.byte	0x00, 0xf0, 0x11, 0x00


	//----- nvinfo : EIATTR_KPARAM_INFO
	.align		4
.L_30:
        /*00a8*/ 	.byte	0x04, 0x17
        /*00aa*/ 	.short	(.L_32 - .L_31)
.L_31:
        /*00ac*/ 	.word	0x00000000
        /*00b0*/ 	.short	0x0000
        /*00b2*/ 	.short	0x0000
        /*00b4*/ 	.byte	0x00, 0xf0, 0x11, 0x00


	//----- nvinfo : EIATTR_SPARSE_MMA_MASK
	.align		4
.L_32:
        /*00b8*/ 	.byte	0x03, 0x50
        /*00ba*/ 	.short	0x0000


	//----- nvinfo : EIATTR_MAXREG_COUNT
	.align		4
        /*00bc*/ 	.byte	0x03, 0x1b
        /*00be*/ 	.short	0x00ff


	//----- nvinfo : EIATTR_EXTERNS
	.align		4
        /*00c0*/ 	.byte	0x04, 0x0f
        /*00c2*/ 	.short	(.L_34 - .L_33)


	//   ....[0]....
	.align		4
.L_33:
        /*00c4*/ 	.word	index@(vprintf)


	//----- nvinfo : EIATTR_MERCURY_ISA_VERSION
	.align		4
.L_34:
        /*00c8*/ 	.byte	0x03, 0x5f
        /*00ca*/ 	.short	0x0101


	//----- nvinfo : EIATTR_VRC_CTA_INIT_COUNT
	.align		4
        /*00cc*/ 	.byte	0x02, 0x4a
	.zero		1
	.zero		1


	//----- nvinfo : EIATTR_SYSCALL_OFFSETS
	.align		4
        /*00d0*/ 	.byte	0x04, 0x46
        /*00d2*/ 	.short	(.L_36 - .L_35)


	//   ....[0]....
.L_35:
        /*00d4*/ 	.word	0x00000740


	//----- nvinfo : EIATTR_EXIT_INSTR_OFFSETS
	.align		4
.L_36:
        /*00d8*/ 	.byte	0x04, 0x1c
        /*00da*/ 	.short	(.L_38 - .L_37)


	//   ....[0]....
.L_37:
        /*00dc*/ 	.word	0x00000750


	//----- nvinfo : EIATTR_CRS_STACK_SIZE
	.align		4
.L_38:
        /*00e0*/ 	.byte	0x04, 0x1e
        /*00e2*/ 	.short	(.L_40 - .L_39)
.L_39:
        /*00e4*/ 	.word	0x00000000


	//----- nvinfo : EIATTR_CBANK_PARAM_SIZE
	.align		4
.L_40:
        /*00e8*/ 	.byte	0x03, 0x19
        /*00ea*/ 	.short	0x002c


	//----- nvinfo : EIATTR_PARAM_CBANK
	.align		4
        /*00ec*/ 	.byte	0x04, 0x0a
        /*00ee*/ 	.short	(.L_42 - .L_41)
	.align		4
.L_41:
        /*00f0*/ 	.word	index@(.nv.constant0._Z7computefffffffffff)
        /*00f4*/ 	.short	0x0380
        /*00f6*/ 	.short	0x002c


	//----- nvinfo : EIATTR_SW_WAR
	.align		4
.L_42:
        /*00f8*/ 	.byte	0x04, 0x36
        /*00fa*/ 	.short	(.L_44 - .L_43)
.L_43:
        /*00fc*/ 	.word	0x00000008
.L_44:


//--------------------- .nv.callgraph             --------------------------
	.section	.nv.callgraph,"",@"SHT_CUDA_CALLGRAPH"
	.align	4
	.sectionentsize	8
	.align		4
        /*0000*/ 	.word	0x00000000
	.align		4
        /*0004*/ 	.word	0xffffffff
	.align		4
        /*0008*/ 	.word	index@(_Z7computefffffffffff)
	.align		4
        /*000c*/ 	.word	index@(vprintf)
	.align		4
        /*0010*/ 	.word	0x00000000
	.align		4
        /*0014*/ 	.word	0xfffffffe
	.align		4
        /*0018*/ 	.word	0x00000000
	.align		4
        /*001c*/ 	.word	0xfffffffd
	.align		4
        /*0020*/ 	.word	0x00000000
	.align		4
        /*0024*/ 	.word	0xfffffffc


//--------------------- .nv.constant4             --------------------------
	.section	.nv.constant4,"a",@progbits
	.align	8
	.align		8
.nv.constant4:
        /*0000*/ 	.dword	vprintf
	.align		8
        /*0008*/ 	.dword	$str


//--------------------- .text._Z7computefffffffffff --------------------------
	.section	.text._Z7computefffffffffff,"ax",@progbits
	.align	128
        .global         _Z7computefffffffffff
        .type           _Z7computefffffffffff,@function
        .size           _Z7computefffffffffff,(.L_x_16 - _Z7computefffffffffff)
        .other          _Z7computefffffffffff,@"STO_CUDA_ENTRY STV_DEFAULT"
_Z7computefffffffffff:
.text._Z7computefffffffffff:
[----:B------:R-:W0:Y:S01]  /*0000*/  LDC R1, c[0x0][0x37c] ;  /* 0x0000df00ff017b82 */ /* 0x000e220000000800 */
[----:B------:R-:W1:Y:S01]  /*0010*/  LDCU UR4, c[0x0][0x2f8] ;  /* 0x00005f00ff0477ac */ /* 0x000e620008000800 */
[----:B------:R-:W-:Y:S01]  /*0020*/  IMAD.MOV.U32 R3, RZ, RZ, 0x7f800000 ;  /* 0x7f800000ff037424 */ /* 0x000fe200078e00ff */
[----:B------:R-:W2:Y:S01]  /*0030*/  FCHK P0, RZ, RZ ;  /* 0x000000ffff007302 */ /* 0x000ea20000000000 */
[----:B0-----:R-:W-:Y:S01]  /*0040*/  VIADD R1, R1, 0xfffffff8 ;  /* 0xfffffff801017836 */ /* 0x001fe20000000000 */
[----:B------:R-:W0:Y:S01]  /*0050*/  LDCU UR5, c[0x0][0x2fc] ;  /* 0x00005f80ff0577ac */ /* 0x000e220008000800 */
[-C--:B------:R-:W-:Y:S01]  /*0060*/  FFMA R0, -RZ, R3.reuse, 1 ;  /* 0x3f800000ff007423 */ /* 0x080fe20000000103 */
[----:B------:R-:W3:Y:S03]  /*0070*/  LDCU UR6, c[0x0][0x380] ;  /* 0x00007000ff0677ac */ /* 0x000ee60008000800 */
[----:B------:R-:W-:-:S04]  /*0080*/  FFMA R0, R0, R3, +INF ;  /* 0x7f80000000007423 */ /* 0x000fc80000000003 */
[----:B------:R-:W-:-:S04]  /*0090*/  FFMA R3, RZ, R0, RZ ;  /* 0x00000000ff037223 */ /* 0x000fc800000000ff */
[----:B------:R-:W-:Y:S01]  /*00a0*/  FFMA R2, -RZ, R3, RZ ;  /* 0x00000003ff027223 */ /* 0x000fe200000001ff */
[----:B-1----:R-:W-:-:S03]  /*00b0*/  IADD3 R6, P1, PT, R1, UR4, RZ ;  /* 0x0000000401067c10 */ /* 0x002fc6000ff3e0ff */
[----:B------:R-:W-:Y:S02]  /*00c0*/  FFMA R3, R0, R2, R3 ;  /* 0x0000000200037223 */ /* 0x000fe40000000003 */
[----:B0-----:R-:W-:Y:S01]  /*00d0*/  IMAD.X R7, RZ, RZ, UR5, P1 ;  /* 0x00000005ff077e24 */ /* 0x001fe200088e06ff */
[----:B---3--:R-:W-:Y:S01]  /*00e0*/  MOV R0, UR6 ;  /* 0x0000000600007c02 */ /* 0x008fe20008000f00 */
[----:B--2---:R-:W-:Y:S06]  /*00f0*/  @!P0 BRA `(.L_x_0) ;  /* 0x0000000000108947 */ /* 0x004fec0003800000 */
[----:B------:R-:W-:Y:S02]  /*0100*/  CS2R R2, SRZ ;  /* 0x0000000000027805 */ /* 0x000fe4000001ff00 */
[----:B------:R-:W-:-:S07]  /*0110*/  MOV R4, 0x130 ;  /* 0x0000013000047802 */ /* 0x000fce0000000f00 */
[----:B------:R-:W-:Y:S05]  /*0120*/  CALL.REL.NOINC `($__internal_0_$__cuda_sm3x_div_rn_noftz_f32_slowpath) ;  /* 0x00000004008c7944 */ /* 0x000fea0003c00000 */
[----:B------:R-:W-:-:S07]  /*0130*/  IMAD.MOV.U32 R3, RZ, RZ, R2 ;  /* 0x000000ffff037224 */ /* 0x000fce00078e0002 */
.L_x_0:
[----:B------:R-:W0:Y:S01]  /*0140*/  LDCU UR4, c[0x0][0x384] ;  /* 0x00007080ff0477ac */ /* 0x000e220008000800 */
[----:B------:R-:W1:Y:S01]  /*0150*/  MUFU.RCP R2, R3 ;  /* 0x0000000300027308 */ /* 0x000e620000001000 */
[----:B0-----:R-:W-:Y:S01]  /*0160*/  MOV R8, UR4 ;  /* 0x0000000400087c02 */ /* 0x001fe20008000f00 */
[----:B-1----:R-:W-:-:S06]  /*0170*/  FFMA R5, R2, -R3, 1 ;  /* 0x3f80000002057423 */ /* 0x002fcc0000000803 */
[----:B------:R-:W0:Y:S01]  /*0180*/  FCHK P0, R8, R3 ;  /* 0x0000000308007302 */ /* 0x000e220000000000 */
[----:B------:R-:W-:-:S04]  /*0190*/  FFMA R2, R2, R5, R2 ;  /* 0x0000000502027223 */ /* 0x000fc80000000002 */
[----:B------:R-:W-:-:S04]  /*01a0*/  FFMA R4, R2, UR4, RZ ;  /* 0x0000000402047c23 */ /* 0x000fc800080000ff */
[----:B------:R-:W-:-:S04]  /*01b0*/  FFMA R5, R4, -R3, UR4 ;  /* 0x0000000404057e23 */ /* 0x000fc80008000803 */
[----:B------:R-:W-:Y:S01]  /*01c0*/  FFMA R2, R2, R5, R4 ;  /* 0x0000000502027223 */ /* 0x000fe20000000004 */
[----:B0-----:R-:W-:Y:S06]  /*01d0*/  @!P0 BRA `(.L_x_1) ;  /* 0x00000000000c8947 */ /* 0x001fec0003800000 */
[----:B------:R-:W0:Y:S01]  /*01e0*/  LDC R2, c[0x0][0x384] ;  /* 0x0000e100ff027b82 */ /* 0x000e220000000800 */
[----:B------:R-:W-:-:S07]  /*01f0*/  MOV R4, 0x210 ;  /* 0x0000021000047802 */ /* 0x000fce0000000f00 */
[----:B0-----:R-:W-:Y:S05]  /*0200*/  CALL.REL.NOINC `($__internal_0_$__cuda_sm3x_div_rn_noftz_f32_slowpath) ;  /* 0x0000000400547944 */ /* 0x001fea0003c00000 */
.L_x_1:
[----:B------:R-:W0:Y:S01]  /*0210*/  LDC R3, c[0x0][0x388] ;  /* 0x0000e200ff037b82 */ /* 0x000e220000000800 */
[----:B------:R-:W1:Y:S01]  /*0220*/  LDCU UR4, c[0x0][0x380] ;  /* 0x00007000ff0477ac */ /* 0x000e620008000800 */
[----:B------:R-:W-:-:S04]  /*0230*/  FMUL R2, RZ, -R2 ;  /* 0x80000002ff027220 */ /* 0x000fc80000400000 */
[----:B------:R-:W-:Y:S01]  /*0240*/  FMUL R2, R2, 1.1186999482709569641e-37 ;  /* 0x0218450102027820 */ /* 0x000fe20000400000 */
[----:B0-----:R-:W-:-:S05]  /*0250*/  FFMA R3, -RZ, R3, 0.11270999908447265625 ;  /* 0x3de6d480ff037423 */ /* 0x001fca0000000103 */
[----:B-1----:R-:W-:-:S04]  /*0260*/  FSETP.GEU.AND P0, PT, R3, UR4, PT ;  /* 0x0000000403007c0b */ /* 0x002fc8000bf0e000 */
[----:B------:R-:W-:-:S13]  /*0270*/  FSETP.LEU.OR P0, PT, R2, UR4, P0 ;  /* 0x0000000402007c0b */ /* 0x000fda000870b400 */
[----:B------:R-:W-:Y:S05]  /*0280*/  @P0 BRA `(.L_x_2) ;  /* 0x00000004000c0947 */ /* 0x000fea0003800000 */
[----:B------:R-:W0:Y:S01]  /*0290*/  LDC R4, c[0x0][0x38c] ;  /* 0x0000e300ff047b82 */ /* 0x000e220000000800 */
[----:B------:R-:W-:Y:S02]  /*02a0*/  IMAD.MOV.U32 R3, RZ, RZ, 0x474a5001 ;  /* 0x474a5001ff037424 */ /* 0x000fe400078e00ff */
[----:B------:R-:W-:-:S04]  /*02b0*/  IMAD.MOV.U32 R0, RZ, RZ, 0x37a1f79d ;  /* 0x37a1f79dff007424 */ /* 0x000fc800078e00ff */
[----:B------:R-:W-:-:S04]  /*02c0*/  FFMA R0, R3, -R0, 1 ;  /* 0x3f80000003007423 */ /* 0x000fc80000000800 */
[----:B------:R-:W-:Y:S01]  /*02d0*/  FFMA R0, R0, R3, 51792.00390625 ;  /* 0x474a500100007423 */ /* 0x000fe20000000003 */
[----:B0-----:R-:W0:Y:S03]  /*02e0*/  FCHK P0, R4, 1.9307999536977149546e-05 ;  /* 0x37a1f79d04007902 */ /* 0x001e260000000000 */
[----:B------:R-:W-:-:S04]  /*02f0*/  FFMA R3, R0, R4, RZ ;  /* 0x0000000400037223 */ /* 0x000fc800000000ff */
[----:B------:R-:W-:-:S04]  /*0300*/  FFMA R2, R3, -1.9307999536977149546e-05, R4 ;  /* 0xb7a1f79d03027823 */ /* 0x000fc80000000004 */
[----:B------:R-:W-:Y:S01]  /*0310*/  FFMA R2, R0, R2, R3 ;  /* 0x0000000200027223 */ /* 0x000fe20000000003 */
[----:B0-----:R-:W-:Y:S06]  /*0320*/  @!P0 BRA `(.L_x_3) ;  /* 0x0000000000108947 */ /* 0x001fec0003800000 */
[----:B------:R-:W0:Y:S01]  /*0330*/  LDC R2, c[0x0][0x38c] ;  /* 0x0000e300ff027b82 */ /* 0x000e220000000800 */
[----:B------:R-:W-:Y:S01]  /*0340*/  HFMA2 R3, -RZ, RZ, 0.476806640625, -31184 ;  /* 0x37a1f79dff037431 */ /* 0x000fe200000001ff */
[----:B------:R-:W-:-:S07]  /*0350*/  MOV R4, 0x370 ;  /* 0x0000037000047802 */ /* 0x000fce0000000f00 */
[----:B0-----:R-:W-:Y:S05]  /*0360*/  CALL.REL.NOINC `($__internal_0_$__cuda_sm3x_div_rn_noftz_f32_slowpath) ;  /* 0x0000000000fc7944 */ /* 0x001fea0003c00000 */
.L_x_3:
[----:B------:R-:W0:Y:S02]  /*0370*/  LDC R3, c[0x0][0x390] ;  /* 0x0000e400ff037b82 */ /* 0x000e240000000800 */
[----:B0-----:R-:W-:-:S04]  /*0380*/  FADD R3, R3, -1.741393601616450174e-41 ;  /* 0x8000308b03037421 */ /* 0x001fc80000000000 */
[----:B------:R-:W0:Y:S08]  /*0390*/  MUFU.RCP R0, R3 ;  /* 0x0000000300007308 */ /* 0x000e300000001000 */
[----:B------:R-:W1:Y:S01]  /*03a0*/  FCHK P0, R2, R3 ;  /* 0x0000000302007302 */ /* 0x000e620000000000 */
[----:B0-----:R-:W-:-:S04]  /*03b0*/  FFMA R5, -R3, R0, 1 ;  /* 0x3f80000003057423 */ /* 0x001fc80000000100 */
[----:B------:R-:W-:-:S04]  /*03c0*/  FFMA R0, R0, R5, R0 ;  /* 0x0000000500007223 */ /* 0x000fc80000000000 */
[----:B------:R-:W-:-:S04]  /*03d0*/  FFMA R5, R0, R2, RZ ;  /* 0x0000000200057223 */ /* 0x000fc800000000ff */
[----:B------:R-:W-:-:S04]  /*03e0*/  FFMA R4, -R3, R5, R2 ;  /* 0x0000000503047223 */ /* 0x000fc80000000102 */
[----:B------:R-:W-:Y:S01]  /*03f0*/  FFMA R0, R0, R4, R5 ;  /* 0x0000000400007223 */ /* 0x000fe20000000005 */
[----:B-1----:R-:W-:Y:S06]  /*0400*/  @!P0 BRA `(.L_x_4) ;  /* 0x00000000000c8947 */ /* 0x002fec0003800000 */
[----:B------:R-:W-:-:S07]  /*0410*/  MOV R4, 0x430 ;  /* 0x0000043000047802 */ /* 0x000fce0000000f00 */
[----:B------:R-:W-:Y:S05]  /*0420*/  CALL.REL.NOINC `($__internal_0_$__cuda_sm3x_div_rn_noftz_f32_slowpath) ;  /* 0x0000000000cc7944 */ /* 0x000fea0003c00000 */
[----:B------:R-:W-:-:S07]  /*0430*/  IMAD.MOV.U32 R0, RZ, RZ, R2 ;  /* 0x000000ffff007224 */ /* 0x000fce00078e0002 */
.L_x_4:
[----:B------:R-:W-:Y:S01]  /*0440*/  FMUL R0, R0, -1.0526554064008025837e-41 ;  /* 0x80001d5800007820 */ /* 0x000fe20000400000 */
[----:B------:R-:W-:Y:S01]  /*0450*/  IMAD.MOV.U32 R5, RZ, RZ, 0x3b2090aa ;  /* 0x3b2090aaff057424 */ /* 0x000fe200078e00ff */
[----:B------:R-:W0:Y:S01]  /*0460*/  LDC R8, c[0x0][0x394] ;  /* 0x0000e500ff087b82 */ /* 0x000e220000000800 */
[----:B------:R-:W-:Y:S01]  /*0470*/  MOV R4, 0x3f6ee581 ;  /* 0x3f6ee58100047802 */ /* 0x000fe20000000f00 */
[----:B------:R-:W1:Y:S01]  /*0480*/  MUFU.RCP R3, |R0| ;  /* 0x4000000000037308 */ /* 0x000e620000001000 */
[----:B------:R-:W-:-:S04]  /*0490*/  FSETP.GT.AND P0, PT, |R0|, 1, PT ;  /* 0x3f8000000000780b */ /* 0x000fc80003f04200 */
[----:B-1----:R-:W-:-:S05]  /*04a0*/  FSEL R3, R3, |R0|, P0 ;  /* 0x4000000003037208 */ /* 0x002fca0000000000 */
[----:B------:R-:W-:-:S04]  /*04b0*/  FMUL R2, R3, R3 ;  /* 0x0000000303027220 */ /* 0x000fc80000400000 */
[----:B------:R-:W-:-:S04]  /*04c0*/  FFMA R5, R2, R5, -0.014396979473531246185 ;  /* 0xbc6be14f02057423 */ /* 0x000fc80000000005 */
[----:B------:R-:W-:-:S04]  /*04d0*/  FFMA R5, R2, R5, 0.039849750697612762451 ;  /* 0x3d23397e02057423 */ /* 0x000fc80000000005 */
[----:B------:R-:W-:-:S04]  /*04e0*/  FFMA R5, R2, R5, -0.072529748082160949707 ;  /* 0xbd948a7a02057423 */ /* 0x000fc80000000005 */
[----:B------:R-:W-:-:S04]  /*04f0*/  FFMA R5, R2, R5, 0.10518480092287063599 ;  /* 0x3dd76b2102057423 */ /* 0x000fc80000000005 */
[----:B------:R-:W-:-:S04]  /*0500*/  FFMA R5, R2, R5, -0.14171802997589111328 ;  /* 0xbe111e8802057423 */ /* 0x000fc80000000005 */
[----:B------:R-:W-:-:S04]  /*0510*/  FFMA R5, R2, R5, 0.19988775253295898438 ;  /* 0x3e4caf6002057423 */ /* 0x000fc80000000005 */
[----:B------:R-:W-:-:S04]  /*0520*/  FFMA R5, R2, R5, -0.33332940936088562012 ;  /* 0xbeaaaa2702057423 */ /* 0x000fc80000000005 */
[----:B------:R-:W-:Y:S01]  /*0530*/  FMUL R2, R2, R5 ;  /* 0x0000000502027220 */ /* 0x000fe20000400000 */
[----:B0-----:R-:W-:-:S03]  /*0540*/  FADD R5, R8, 1.5697561502456665039 ;  /* 0x3fc8edc508057421 */ /* 0x001fc60000000000 */
[----:B------:R-:W-:-:S04]  /*0550*/  FFMA R3, R3, R2, R3 ;  /* 0x0000000203037223 */ /* 0x000fc80000000003 */
[----:B------:R-:W-:Y:S01]  /*0560*/  @P0 FFMA R3, R4, 1.6832555532455444336, -R3 ;  /* 0x3fd774eb04030823 */ /* 0x000fe20000000803 */
[----:B------:R-:W-:-:S04]  /*0570*/  FSETP.NAN.AND P0, PT, |R0|, |R0|, PT ;  /* 0x400000000000720b */ /* 0x000fc80003f08200 */
[----:B------:R-:W-:-:S04]  /*0580*/  LOP3.LUT R0, R3, 0x80000000, R0, 0xb8, !PT ;  /* 0x8000000003007812 */ /* 0x000fc800078eb800 */
[----:B------:R-:W-:-:S04]  /*0590*/  FSEL R0, R0, R3, !P0 ;  /* 0x0000000300007208 */ /* 0x000fc80004000000 */
[----:B------:R-:W-:-:S13]  /*05a0*/  FSETP.GTU.AND P0, PT, R0, |R5|, PT ;  /* 0x400000050000720b */ /* 0x000fda0003f0c000 */
[----:B------:R-:W-:Y:S05]  /*05b0*/  @P0 BRA `(.L_x_2) ;  /* 0x0000000000400947 */ /* 0x000fea0003800000 */
[----:B------:R-:W0:Y:S01]  /*05c0*/  LDC R0, c[0x0][0x3a8] ;  /* 0x0000ea00ff007b82 */ /* 0x000e220000000800 */
[----:B------:R-:W-:Y:S02]  /*05d0*/  IMAD.MOV.U32 R3, RZ, RZ, 0x691b570 ;  /* 0x0691b570ff037424 */ /* 0x000fe400078e00ff */
[----:B------:R-:W-:-:S04]  /*05e0*/  IMAD.MOV.U32 R2, RZ, RZ, 0x7860e312 ;  /* 0x7860e312ff027424 */ /* 0x000fc800078e00ff */
[----:B------:R-:W-:-:S04]  /*05f0*/  FFMA R2, R3, -R2, 1 ;  /* 0x3f80000003027423 */ /* 0x000fc80000000802 */
[----:B------:R-:W-:Y:S01]  /*0600*/  FFMA R3, R2, R3, 5.4809536323500788857e-35 ;  /* 0x0691b57002037423 */ /* 0x000fe20000000003 */
[----:B0-----:R-:W-:-:S04]  /*0610*/  FMUL R0, R0, -1.6815581571897804851e-44 ;  /* 0x8000000c00007820 */ /* 0x001fc80000400000 */
[----:B------:R-:W0:Y:S01]  /*0620*/  FCHK P0, R0, 1.82450004593555558552e+34 ;  /* 0x7860e31200007902 */ /* 0x000e220000000000 */
[----:B------:R-:W-:-:S04]  /*0630*/  FFMA R2, R0, R3, RZ ;  /* 0x0000000300027223 */ /* 0x000fc800000000ff */
[----:B------:R-:W-:-:S04]  /*0640*/  FFMA R4, R2, -1.82450004593555558552e+34, R0 ;  /* 0xf860e31202047823 */ /* 0x000fc80000000000 */
[----:B------:R-:W-:Y:S01]  /*0650*/  FFMA R2, R3, R4, R2 ;  /* 0x0000000403027223 */ /* 0x000fe20000000002 */
[----:B0-----:R-:W-:Y:S06]  /*0660*/  @!P0 BRA `(.L_x_5) ;  /* 0x0000000000108947 */ /* 0x001fec0003800000 */
[----:B------:R-:W-:Y:S01]  /*0670*/  MOV R2, R0 ;  /* 0x0000000000027202 */ /* 0x000fe20000000f00 */
[----:B------:R-:W-:Y:S01]  /*0680*/  IMAD.MOV.U32 R3, RZ, RZ, 0x7860e312 ;  /* 0x7860e312ff037424 */ /* 0x000fe200078e00ff */
[----:B------:R-:W-:-:S07]  /*0690*/  MOV R4, 0x6b0 ;  /* 0x000006b000047802 */ /* 0x000fce0000000f00 */
[----:B------:R-:W-:Y:S05]  /*06a0*/  CALL.REL.NOINC `($__internal_0_$__cuda_sm3x_div_rn_noftz_f32_slowpath) ;  /* 0x00000000002c7944 */ /* 0x000fea0003c00000 */
.L_x_5:
[----:B------:R-:W-:-:S07]  /*06b0*/  MOV R0, R2 ;  /* 0x0000000200007202 */ /* 0x000fce0000000f00 */
.L_x_2:
[----:B------:R-:W0:Y:S01]  /*06c0*/  F2F.F64.F32 R2, R0 ;  /* 0x0000000000027310 */ /* 0x000e220000201800 */
[----:B------:R-:W-:Y:S01]  /*06d0*/  MOV R8, 0x0 ;  /* 0x0000000000087802 */ /* 0x000fe20000000f00 */
[----:B------:R-:W1:Y:S05]  /*06e0*/  LDCU.64 UR4, c[0x4][0x8] ;  /* 0x01000100ff0477ac */ /* 0x000e6a0008000a00 */
[----:B------:R-:W2:Y:S01]  /*06f0*/  LDC.64 R8, c[0x4][R8] ;  /* 0x0100000008087b82 */ /* 0x000ea20000000a00 */
[----:B0-----:R0:W-:Y:S01]  /*0700*/  STL.64 [R1], R2 ;  /* 0x0000000201007387 */ /* 0x0011e20000100a00 */
[----:B-1----:R-:W-:Y:S01]  /*0710*/  IMAD.U32 R4, RZ, RZ, UR4 ;  /* 0x00000004ff047e24 */ /* 0x002fe2000f8e00ff */
[----:B------:R-:W-:-:S07]  /*0720*/  MOV R5, UR5 ;  /* 0x0000000500057c02 */ /* 0x000fce0008000f00 */
[----:B------:R-:W-:-:S07]  /*0730*/  LEPC R20, `(.L_x_6) ;  /* 0x000000001014794e */ /* 0x000fce0000000000 */
[----:B0-2---:R-:W-:Y:S05]  /*0740*/  CALL.ABS.NOINC R8 ;  /* 0x0000000008007343 */ /* 0x005fea0003c00000 */
.L_x_6:
[----:B------:R-:W-:Y:S05]  /*0750*/  EXIT ;  /* 0x000000000000794d */ /* 0x000fea0003800000 */
        .weak           $__internal_0_$__cuda_sm3x_div_rn_noftz_f32_slowpath
        .type           $__internal_0_$__cuda_sm3x_div_rn_noftz_f32_slowpath,@function
        .size           $__internal_0_$__cuda_sm3x_div_rn_noftz_f32_slowpath,(.L_x_16 - $__internal_0_$__cuda_sm3x_div_rn_noftz_f32_slowpath)
$__internal_0_$__cuda_sm3x_div_rn_noftz_f32_slowpath:
[----:B------:R-:W-:Y:S02]  /*0760*/  SHF.R.U32.HI R8, RZ, 0x17, R3 ;  /* 0x00000017ff087819 */ /* 0x000fe40000011603 */
[----:B------:R-:W-:Y:S02]  /*0770*/  SHF.R.U32.HI R5, RZ, 0x17, R2 ;  /* 0x00000017ff057819 */ /* 0x000fe40000011602 */
[----:B------:R-:W-:Y:S02]  /*0780*/  LOP3.LUT R12, R8, 0xff, RZ, 0xc0, !PT ;  /* 0x000000ff080c7812 */ /* 0x000fe400078ec0ff */
[----:B------:R-:W-:-:S03]  /*0790*/  LOP3.LUT R10, R5, 0xff, RZ, 0xc0, !PT ;  /* 0x000000ff050a7812 */ /* 0x000fc600078ec0ff */
[----:B------:R-:W-:Y:S01]  /*07a0*/  VIADD R9, R12, 0xffffffff ;  /* 0xffffffff0c097836 */ /* 0x000fe20000000000 */
[----:B------:R-:W-:-:S04]  /*07b0*/  IADD3 R8, PT, PT, R10, -0x1, RZ ;  /* 0xffffffff0a087810 */ /* 0x000fc80007ffe0ff */
[----:B------:R-:W-:-:S04]  /*07c0*/  ISETP.GT.U32.AND P0, PT, R9, 0xfd, PT ;  /* 0x000000fd0900780c */ /* 0x000fc80003f04070 */
[----:B------:R-:W-:-:S13]  /*07d0*/  ISETP.GT.U32.OR P0, PT, R8, 0xfd, P0 ;  /* 0x000000fd0800780c */ /* 0x000fda0000704470 */
[----:B------:R-:W-:Y:S01]  /*07e0*/  @!P0 IMAD.MOV.U32 R5, RZ, RZ, RZ ;  /* 0x000000ffff058224 */ /* 0x000fe200078e00ff */
[----:B------:R-:W-:Y:S06]  /*07f0*/  @!P0 BRA `(.L_x_7) ;  /* 0x00000000005c8947 */ /* 0x000fec0003800000 */
[----:B------:R-:W-:Y:S02]  /*0800*/  FSETP.GTU.FTZ.AND P0, PT, |R2|, +INF , PT ;  /* 0x7f8000000200780b */ /* 0x000fe40003f1c200 */
[----:B------:R-:W-:-:S04]  /*0810*/  FSETP.GTU.FTZ.AND P1, PT, |R3|, +INF , PT ;  /* 0x7f8000000300780b */ /* 0x000fc80003f3c200 */
[----:B------:R-:W-:-:S13]  /*0820*/  PLOP3.LUT P0, PT, P0, P1, PT, 0xf8, 0x8f ;  /* 0x00000000008f781c */ /* 0x000fda0000703f70 */
[----:B------:R-:W-:Y:S05]  /*0830*/  @P0 BRA `(.L_x_8) ;  /* 0x0000000400440947 */ /* 0x000fea0003800000 */
[----:B------:R-:W-:-:S13]  /*0840*/  LOP3.LUT P0, RZ, R3, 0x7fffffff, R2, 0xc8, !PT ;  /* 0x7fffffff03ff7812 */ /* 0x000fda000780c802 */
[----:B------:R-:W-:Y:S05]  /*0850*/  @!P0 BRA `(.L_x_9) ;  /* 0x0000000400348947 */ /* 0x000fea0003800000 */
[C---:B------:R-:W-:Y:S02]  /*0860*/  FSETP.NEU.FTZ.AND P2, PT, |R2|.reuse, +INF , PT ;  /* 0x7f8000000200780b */ /* 0x040fe40003f5d200 */
[----:B------:R-:W-:Y:S02]  /*0870*/  FSETP.NEU.FTZ.AND P1, PT, |R3|, +INF , PT ;  /* 0x7f8000000300780b */ /* 0x000fe40003f3d200 */
[----:B------:R-:W-:-:S11]  /*0880*/  FSETP.NEU.FTZ.AND P0, PT, |R2|, +INF , PT ;  /* 0x7f8000000200780b */ /* 0x000fd60003f1d200 */
[----:B------:R-:W-:Y:S05]  /*0890*/  @!P1 BRA !P2, `(.L_x_9) ;  /* 0x0000000400249947 */ /* 0x000fea0005000000 */
[----:B------:R-:W-:-:S04]  /*08a0*/  LOP3.LUT P2, RZ, R2, 0x7fffffff, RZ, 0xc0, !PT ;  /* 0x7fffffff02ff7812 */ /* 0x000fc8000784c0ff */
[----:B------:R-:W-:-:S13]  /*08b0*/  PLOP3.LUT P1, PT, P1, P2, PT, 0x2f, 0xf2 ;  /* 0x0000000000f2781c */ /* 0x000fda0000f24577 */
[----:B------:R-:W-:Y:S05]  /*08c0*/  @P1 BRA `(.L_x_10) ;  /* 0x0000000400101947 */ /* 0x000fea0003800000 */
[----:B------:R-:W-:-:S04]  /*08d0*/  LOP3.LUT P1, RZ, R3, 0x7fffffff, RZ, 0xc0, !PT ;  /* 0x7fffffff03ff7812 */ /* 0x000fc8000782c0ff */
[----:B------:R-:W-:-:S13]  /*08e0*/  PLOP3.LUT P0, PT, P0, P1, PT, 0x2f, 0xf2 ;  /* 0x0000000000f2781c */ /* 0x000fda0000702577 */
[----:B------:R-:W-:Y:S05]  /*08f0*/  @P0 BRA `(.L_x_11) ;  /* 0x0000000000f80947 */ /* 0x000fea0003800000 */
[----:B------:R-:W-:Y:S02]  /*0900*/  ISETP.GE.AND P0, PT, R8, RZ, PT ;  /* 0x000000ff0800720c */ /* 0x000fe40003f06270 */
[----:B------:R-:W-:-:S11]  /*0910*/  ISETP.GE.AND P1, PT, R9, RZ, PT ;  /* 0x000000ff0900720c */ /* 0x000fd60003f26270 */
[----:B------:R-:W-:Y:S01]  /*0920*/  @P0 MOV R5, RZ ;  /* 0x000000ff00050202 */ /* 0x000fe20000000f00 */
[----:B------:R-:W-:Y:S02]  /*0930*/  @!P0 IMAD.MOV.U32 R5, RZ, RZ, -0x40 ;  /* 0xffffffc0ff058424 */ /* 0x000fe400078e00ff */
[----:B------:R-:W-:Y:S01]  /*0940*/  @!P0 FFMA R2, R2, 1.84467440737095516160e+19, RZ ;  /* 0x5f80000002028823 */ /* 0x000fe200000000ff */
[----:B------:R-:W-:Y:S02]  /*0950*/  @!P1 FFMA R3, R3, 1.84467440737095516160e+19, RZ ;  /* 0x5f80000003039823 */ /* 0x000fe400000000ff */
[----:B------:R-:W-:-:S07]  /*0960*/  @!P1 IADD3 R5, PT, PT, R5, 0x40, RZ ;  /* 0x0000004005059810 */ /* 0x000fce0007ffe0ff */
.L_x_7:
[----:B------:R-:W-:-:S05]  /*0970*/  LEA R8, R12, 0xc0800000, 0x17 ;  /* 0xc08000000c087811 */ /* 0x000fca00078eb8ff */
[----:B------:R-:W-:Y:S01]  /*0980*/  IMAD.IADD R8, R3, 0x1, -R8 ;  /* 0x0000000103087824 */ /* 0x000fe200078e0a08 */
[----:B------:R-:W-:-:S03]  /*0990*/  IADD3 R3, PT, PT, R10, -0x7f, RZ ;  /* 0xffffff810a037810 */ /* 0x000fc60007ffe0ff */
[----:B------:R0:W1:Y:S01]  /*09a0*/  MUFU.RCP R9, R8 ;  /* 0x0000000800097308 */ /* 0x0000620000001000 */
[----:B------:R-:W-:Y:S01]  /*09b0*/  FADD.FTZ R11, -R8, -RZ ;  /* 0x800000ff080b7221 */ /* 0x000fe20000010100 */
[C---:B------:R-:W-:Y:S01]  /*09c0*/  IMAD R2, R3.reuse, -0x800000, R2 ;  /* 0xff80000003027824 */ /* 0x040fe200078e0202 */
[----:B0-----:R-:W-:-:S05]  /*09d0*/  IADD3 R8, PT, PT, R3, 0x7f, -R12 ;  /* 0x0000007f03087810 */ /* 0x001fca0007ffe80c */
[----:B------:R-:W-:Y:S02]  /*09e0*/  IMAD.IADD R8, R8, 0x1, R5 ;  /* 0x0000000108087824 */ /* 0x000fe400078e0205 */
[----:B-1----:R-:W-:-:S04]  /*09f0*/  FFMA R10, R9, R11, 1 ;  /* 0x3f800000090a7423 */ /* 0x002fc8000000000b */
[----:B------:R-:W-:-:S04]  /*0a00*/  FFMA R14, R9, R10, R9 ;  /* 0x0000000a090e7223 */ /* 0x000fc80000000009 */
[----:B------:R-:W-:-:S04]  /*0a10*/  FFMA R9, R2, R14, RZ ;  /* 0x0000000e02097223 */ /* 0x000fc800000000ff */
[----:B------:R-:W-:-:S04]  /*0a20*/  FFMA R10, R11, R9, R2 ;  /* 0x000000090b0a7223 */ /* 0x000fc80000000002 */
[----:B------:R-:W-:-:S04]  /*0a30*/  FFMA R9, R14, R10, R9 ;  /* 0x0000000a0e097223 */ /* 0x000fc80000000009 */
[----:B------:R-:W-:-:S04]  /*0a40*/  FFMA R10, R11, R9, R2 ;  /* 0x000000090b0a7223 */ /* 0x000fc80000000002 */
[----:B------:R-:W-:-:S05]  /*0a50*/  FFMA R2, R14, R10, R9 ;  /* 0x0000000a0e027223 */ /* 0x000fca0000000009 */
[----:B------:R-:W-:-:S04]  /*0a60*/  SHF.R.U32.HI R3, RZ, 0x17, R2 ;  /* 0x00000017ff037819 */ /* 0x000fc80000011602 */
[----:B------:R-:W-:-:S04]  /*0a70*/  LOP3.LUT R3, R3, 0xff, RZ, 0xc0, !PT ;  /* 0x000000ff03037812 */ /* 0x000fc800078ec0ff */
[----:B------:R-:W-:-:S05]  /*0a80*/  IADD3 R11, PT, PT, R3, R8, RZ ;  /* 0x00000008030b7210 */ /* 0x000fca0007ffe0ff */
[----:B------:R-:W-:-:S05]  /*0a90*/  VIADD R3, R11, 0xffffffff ;  /* 0xffffffff0b037836 */ /* 0x000fca0000000000 */
[----:B------:R-:W-:-:S13]  /*0aa0*/  ISETP.GE.U32.AND P0, PT, R3, 0xfe, PT ;  /* 0x000000fe0300780c */ /* 0x000fda0003f06070 */
[----:B------:R-:W-:Y:S05]  /*0ab0*/  @!P0 BRA `(.L_x_12) ;  /* 0x0000000000808947 */ /* 0x000fea0003800000 */
[----:B------:R-:W-:-:S13]  /*0ac0*/  ISETP.GT.AND P0, PT, R11, 0xfe, PT ;  /* 0x000000fe0b00780c */ /* 0x000fda0003f04270 */
[----:B------:R-:W-:Y:S05]  /*0ad0*/  @P0 BRA `(.L_x_13) ;  /* 0x00000000006c0947 */ /* 0x000fea0003800000 */
[----:B------:R-:W-:-:S13]  /*0ae0*/  ISETP.GE.AND P0, PT, R11, 0x1, PT ;  /* 0x000000010b00780c */ /* 0x000fda0003f06270 */
[----:B------:R-:W-:Y:S05]  /*0af0*/  @P0 BRA `(.L_x_14) ;  /* 0x0000000000980947 */ /* 0x000fea0003800000 */
[----:B------:R-:W-:Y:S02]  /*0b00*/  ISETP.GE.AND P0, PT, R11, -0x18, PT ;  /* 0xffffffe80b00780c */ /* 0x000fe40003f06270 */
[----:B------:R-:W-:-:S11]  /*0b10*/  LOP3.LUT R2, R2, 0x80000000, RZ, 0xc0, !PT ;  /* 0x8000000002027812 */ /* 0x000fd600078ec0ff */
[----:B------:R-:W-:Y:S05]  /*0b20*/  @!P0 BRA `(.L_x_14) ;  /* 0x00000000008c8947 */ /* 0x000fea0003800000 */
[CCC-:B------:R-:W-:Y:S01]  /*0b30*/  FFMA.RZ R3, R14.reuse, R10.reuse, R9.reuse ;  /* 0x0000000a0e037223 */ /* 0x1c0fe2000000c009 */
[CCC-:B------:R-:W-:Y:S01]  /*0b40*/  FFMA.RM R8, R14.reuse, R10.reuse, R9.reuse ;  /* 0x0000000a0e087223 */ /* 0x1c0fe20000004009 */
[C---:B------:R-:W-:Y:S02]  /*0b50*/  ISETP.NE.AND P2, PT, R11.reuse, RZ, PT ;  /* 0x000000ff0b00720c */ /* 0x040fe40003f45270 */
[----:B------:R-:W-:Y:S02]  /*0b60*/  ISETP.NE.AND P1, PT, R11, RZ, PT ;  /* 0x000000ff0b00720c */ /* 0x000fe40003f25270 */
[----:B------:R-:W-:Y:S01]  /*0b70*/  LOP3.LUT R5, R3, 0x7fffff, RZ, 0xc0, !PT ;  /* 0x007fffff03057812 */ /* 0x000fe200078ec0ff */
[----:B------:R-:W-:Y:S01]  /*0b80*/  FFMA.RP R3, R14, R10, R9 ;  /* 0x0000000a0e037223 */ /* 0x000fe20000008009 */
[----:B------:R-:W-:Y:S01]  /*0b90*/  IADD3 R10, PT, PT, R11, 0x20, RZ ;  /* 0x000000200b0a7810 */ /* 0x000fe20007ffe0ff */
[----:B------:R-:W-:Y:S01]  /*0ba0*/  IMAD.MOV R9, RZ, RZ, -R11 ;  /* 0x000000ffff097224 */ /* 0x000fe200078e0a0b */
[----:B------:R-:W-:-:S02]  /*0bb0*/  LOP3.LUT R5, R5, 0x800000, RZ, 0xfc, !PT ;  /* 0x0080000005057812 */ /* 0x000fc400078efcff */
[----:B------:R-:W-:Y:S02]  /*0bc0*/  FSETP.NEU.FTZ.AND P0, PT, R3, R8, PT ;  /* 0x000000080300720b */ /* 0x000fe40003f1d000 */
[----:B------:R-:W-:Y:S02]  /*0bd0*/  SHF.L.U32 R10, R5, R10, RZ ;  /* 0x0000000a050a7219 */ /* 0x000fe400000006ff */
[----:B------:R-:W-:Y:S02]  /*0be0*/  SEL R8, R9, RZ, P2 ;  /* 0x000000ff09087207 */ /* 0x000fe40001000000 */
[----:B------:R-:W-:Y:S02]  /*0bf0*/  ISETP.NE.AND P1, PT, R10, RZ, P1 ;  /* 0x000000ff0a00720c */ /* 0x000fe40000f25270 */
[----:B------:R-:W-:Y:S02]  /*0c00*/  SHF.R.U32.HI R8, RZ, R8, R5 ;  /* 0x00000008ff087219 */ /* 0x000fe40000011605 */
[----:B------:R-:W-:-:S02]  /*0c10*/  PLOP3.LUT P0, PT, P0, P1, PT, 0xf8, 0x8f ;  /* 0x00000000008f781c */ /* 0x000fc40000703f70 */
[----:B------:R-:W-:Y:S02]  /*0c20*/  SHF.R.U32.HI R10, RZ, 0x1, R8 ;  /* 0x00000001ff0a7819 */ /* 0x000fe40000011608 */
[----:B------:R-:W-:-:S04]  /*0c30*/  SEL R3, RZ, 0x1, !P0 ;  /* 0x00000001ff037807 */ /* 0x000fc80004000000 */
[----:B------:R-:W-:-:S04]  /*0c40*/  LOP3.LUT R3, R3, 0x1, R10, 0xf8, !PT ;  /* 0x0000000103037812 */ /* 0x000fc800078ef80a */
[----:B------:R-:W-:-:S04]  /*0c50*/  LOP3.LUT R3, R3, R8, RZ, 0xc0, !PT ;  /* 0x0000000803037212 */ /* 0x000fc800078ec0ff */
[----:B------:R-:W-:-:S04]  /*0c60*/  IADD3 R3, PT, PT, R10, R3, RZ ;  /* 0x000000030a037210 */ /* 0x000fc80007ffe0ff */
[----:B------:R-:W-:Y:S01]  /*0c70*/  LOP3.LUT R2, R3, R2, RZ, 0xfc, !PT ;  /* 0x0000000203027212 */ /* 0x000fe200078efcff */
[----:B------:R-:W-:Y:S06]  /*0c80*/  BRA `(.L_x_14) ;  /* 0x0000000000347947 */ /* 0x000fec0003800000 */
.L_x_13:
[----:B------:R-:W-:-:S04]  /*0c90*/  LOP3.LUT R2, R2, 0x80000000, RZ, 0xc0, !PT ;  /* 0x8000000002027812 */ /* 0x000fc800078ec0ff */
[----:B------:R-:W-:Y:S01]  /*0ca0*/  LOP3.LUT R2, R2, 0x7f800000, RZ, 0xfc, !PT ;  /* 0x7f80000002027812 */ /* 0x000fe200078efcff */
[----:B------:R-:W-:Y:S06]  /*0cb0*/  BRA `(.L_x_14) ;  /* 0x0000000000287947 */ /* 0x000fec0003800000 */
.L_x_12:
[----:B------:R-:W-:Y:S01]  /*0cc0*/  IMAD R2, R8, 0x800000, R2 ;  /* 0x0080000008027824 */ /* 0x000fe200078e0202 */
[----:B------:R-:W-:Y:S06]  /*0cd0*/  BRA `(.L_x_14) ;  /* 0x0000000000207947 */ /* 0x000fec0003800000 */
.L_x_11:
[----:B------:R-:W-:-:S04]  /*0ce0*/  LOP3.LUT R2, R3, 0x80000000, R2, 0x48, !PT ;  /* 0x8000000003027812 */ /* 0x000fc800078e4802 */
[----:B------:R-:W-:Y:S01]  /*0cf0*/  LOP3.LUT R2, R2, 0x7f800000, RZ, 0xfc, !PT ;  /* 0x7f80000002027812 */ /* 0x000fe200078efcff */
[----:B------:R-:W-:Y:S06]  /*0d00*/  BRA `(.L_x_14) ;  /* 0x0000000000147947 */ /* 0x000fec0003800000 */
.L_x_10:
[----:B------:R-:W-:Y:S01]  /*0d10*/  LOP3.LUT R2, R3, 0x80000000, R2, 0x48, !PT ;  /* 0x8000000003027812 */ /* 0x000fe200078e4802 */
[----:B------:R-:W-:Y:S06]  /*0d20*/  BRA `(.L_x_14) ;  /* 0x00000000000c7947 */ /* 0x000fec0003800000 */
.L_x_9:
[----:B------:R-:W0:Y:S01]  /*0d30*/  MUFU.RSQ R2, -QNAN ;  /* 0xffc0000000027908 */ /* 0x000e220000001400 */
[----:B------:R-:W-:Y:S05]  /*0d40*/  BRA `(.L_x_14) ;  /* 0x0000000000047947 */ /* 0x000fea0003800000 */
.L_x_8:
[----:B------:R-:W-:-:S07]  /*0d50*/  FADD.FTZ R2, R2, R3 ;  /* 0x0000000302027221 */ /* 0x000fce0000010000 */
.L_x_14:
[----:B------:R-:W-:-:S04]  /*0d60*/  HFMA2 R5, -RZ, RZ, 0, 0 ;  /* 0x00000000ff057431 */ /* 0x000fc800000001ff */
[----:B0-----:R-:W-:Y:S05]  /*0d70*/  RET.REL.NODEC R4 `(_Z7computefffffffffff) ;  /* 0xfffffff004a07950 */ /* 0x001fea0003c3ffff */
.L_x_15:
[----:B------:R-:W-:-:S00]  /*0d80*/  BRA `(.L_x_15) ;  /* 0xfffffffc00fc7947 */ /* 0x000fc0000383ffff */
[----:B------:R-:W-:-:S00]  /*0d90*/  NOP ;  /* 0x0000000000007918 */ /* 0x000fc00000000000 */
        /* <DEDUP_REMOVED lines=14> */
.L_x_16:


//--------------------- .nv.global.init           --------------------------
	.section	.nv.global.init,"aw",@progbits
.nv.global.init:
	.type		$str,@object
	.size		$str,(.L_0 - $str)
$str:
        /*0000*/ 	.byte	0x25, 0x2e, 0x31, 0x37, 0x67, 0x0a, 0x00
.L_0:


//--------------------- .nv.shared.reserved.0     --------------------------
	.section	.nv.shared.reserved.0,"aw",@nobits
	.weak		__nv_reservedSMEM_offset_0_alias
	.size		__nv_reservedSMEM_offset_0_alias, 0, 64
	.other		__nv_reservedSMEM_offset_0_alias,@"STO_CUDA_RESERVED_SHARED STV_DEFAULT"
__nv_reservedSMEM_offset_0_alias:
	.zero		0
	.zero		64


//--------------------- .nv.constant0._Z7computefffffffffff --------------------------
	.section	.nv.constant0._Z7computefffffffffff,"a",@progbits
	.sectionflags	@""
	.align	4
.nv.constant0._Z7computefffffffffff:
	.zero		940


//--------------------- SYMBOLS --------------------------

	.type		.nv.reservedSmem.offset0,@object
	.size		.nv.reservedSmem.offset0,0x4
	.type		vprintf,@function
